//
// Generated by NVIDIA NVVM Compiler
//
// Compiler Build ID: CL-36424714
// Cuda compilation tools, release 13.0, V13.0.88
// Based on NVVM 20.0.0
//

.version 9.0
.target sm_100
.address_size 64

	// .globl	_Z23Kogge_Stone_scan_kernelPfS_j
// _ZZ23Kogge_Stone_scan_kernelPfS_jE2XY has been demoted

.visible .entry _Z23Kogge_Stone_scan_kernelPfS_j(
	.param .u64 .ptr .align 1 _Z23Kogge_Stone_scan_kernelPfS_j_param_0,
	.param .u64 .ptr .align 1 _Z23Kogge_Stone_scan_kernelPfS_j_param_1,
	.param .u32 _Z23Kogge_Stone_scan_kernelPfS_j_param_2
)
{
	.reg .pred 	%p<7>;
	.reg .b32 	%r<18>;
	.reg .b32 	%f<11>;
	.reg .b64 	%rd<9>;
	// demoted variable
	.shared .align 4 .b8 _ZZ23Kogge_Stone_scan_kernelPfS_jE2XY[128];
	ld.param.u64 	%rd1, [_Z23Kogge_Stone_scan_kernelPfS_j_param_0];
	ld.param.u64 	%rd2, [_Z23Kogge_Stone_scan_kernelPfS_j_param_1];
	ld.param.u32 	%r7, [_Z23Kogge_Stone_scan_kernelPfS_j_param_2];
	mov.u32 	%r8, %ctaid.x;
	mov.u32 	%r1, %ntid.x;
	mov.u32 	%r2, %tid.x;
	mad.lo.s32 	%r3, %r8, %r1, %r2;
	setp.ge.u32 	%p1, %r3, %r7;
	shl.b32 	%r9, %r2, 2;
	mov.u32 	%r10, _ZZ23Kogge_Stone_scan_kernelPfS_jE2XY;
	add.s32 	%r4, %r10, %r9;
	@%p1 bra 	$L__BB0_2;
	cvta.to.global.u64 	%rd3, %rd1;
	mul.wide.u32 	%rd4, %r3, 4;
	add.s64 	%rd5, %rd3, %rd4;
	ld.global.f32 	%f4, [%rd5];
	st.shared.f32 	[%r4], %f4;
	bra.uni 	$L__BB0_3;
$L__BB0_2:
	mov.b32 	%r11, 0;
	st.shared.u32 	[%r4], %r11;
$L__BB0_3:
	setp.lt.u32 	%p2, %r1, 2;
	@%p2 bra 	$L__BB0_10;
	mov.b32 	%r17, 1;
$L__BB0_5:
	bar.sync 	0;
	setp.lt.u32 	%p3, %r2, %r17;
	@%p3 bra 	$L__BB0_7;
	ld.shared.f32 	%f6, [%r4];
	sub.s32 	%r13, %r2, %r17;
	shl.b32 	%r14, %r13, 2;
	add.s32 	%r16, %r10, %r14;
	ld.shared.f32 	%f7, [%r16];
	add.f32 	%f10, %f6, %f7;
$L__BB0_7:
	setp.lt.u32 	%p4, %r2, %r17;
	bar.sync 	0;
	@%p4 bra 	$L__BB0_9;
	st.shared.f32 	[%r4], %f10;
$L__BB0_9:
	shl.b32 	%r17, %r17, 1;
	setp.lt.u32 	%p5, %r17, %r1;
	@%p5 bra 	$L__BB0_5;
$L__BB0_10:
	setp.ge.u32 	%p6, %r3, %r7;
	@%p6 bra 	$L__BB0_12;
	ld.shared.f32 	%f8, [%r4];
	cvta.to.global.u64 	%rd6, %rd2;
	mul.wide.u32 	%rd7, %r3, 4;
	add.s64 	%rd8, %rd6, %rd7;
	st.global.f32 	[%rd8], %f8;
$L__BB0_12:
	ret;

}


// ===== COMPILED SASS (sm_100) =====

	.target	sm_100

	.elftype	@"ET_EXEC"


//--------------------- .note.nv.tkinfo           --------------------------
	.section	.note.nv.tkinfo,"",@"SHT_NOTE"
	.sectionflags	@"SHF_NOTE_NV_TKINFO"
	.tkinfo
        /*0018*/ 	.word	0x00000002
        /*0030*/ 	.string	""
        /*0030*/ 	.string	"ptxas"
        /*0030*/ 	.string	"Cuda compilation tools, release 13.0, V13.0.88"
        /*0030*/ 	.string	"Build cuda_13.0.r13.0/compiler.36424714_0"
        /*0030*/ 	.string	"-arch sm_100 -m 64 "



//--------------------- .note.nv.cuinfo           --------------------------
	.section	.note.nv.cuinfo,"",@"SHT_NOTE"
	.sectionflags	@"SHF_NOTE_NV_CUINFO"
        /*0018*/ 	.short	0x0002
        /*001a*/ 	.short	0x0064
        /*001c*/ 	.short	0x0082
	.zero		2


//--------------------- .nv.info                  --------------------------
	.section	.nv.info,"",@"SHT_CUDA_INFO"
	.align	4


	//----- nvinfo : EIATTR_REGCOUNT
	.align		4
        /*0000*/ 	.byte	0x04, 0x2f
        /*0002*/ 	.short	(.L_1 - .L_0)
	.align		4
.L_0:
        /*0004*/ 	.word	index@(_Z23Kogge_Stone_scan_kernelPfS_j)
        /*0008*/ 	.word	0x0000000c


	//----- nvinfo : EIATTR_FRAME_SIZE
	.align		4
.L_1:
        /*000c*/ 	.byte	0x04, 0x11
        /*000e*/ 	.short	(.L_3 - .L_2)
	.align		4
.L_2:
        /*0010*/ 	.word	index@(_Z23Kogge_Stone_scan_kernelPfS_j)
        /*0014*/ 	.word	0x00000000


	//----- nvinfo : EIATTR_MIN_STACK_SIZE
	.align		4
.L_3:
        /*0018*/ 	.byte	0x04, 0x12
        /*001a*/ 	.short	(.L_5 - .L_4)
	.align		4
.L_4:
        /*001c*/ 	.word	index@(_Z23Kogge_Stone_scan_kernelPfS_j)
        /*0020*/ 	.word	0x00000000
.L_5:


//--------------------- .nv.compat                --------------------------
	.section	.nv.compat,"",@"SHT_CUDA_COMPAT_INFO"
	.align	4
        /*0000*/ 	.byte	0x02, 0x09, 0x00, 0x00, 0x02, 0x02, 0x01, 0x00, 0x02, 0x05, 0x05, 0x00, 0x03, 0x07, 0x01, 0x01
        /*0010*/ 	.byte	0x02, 0x03, 0x00, 0x00, 0x02, 0x06, 0x01, 0x00, 0x04, 0x0b, 0x08, 0x00, 0x09, 0x00, 0x00, 0x00
        /*0020*/ 	.byte	0x00, 0x00, 0x00, 0x00


//--------------------- .nv.info._Z23Kogge_Stone_scan_kernelPfS_j --------------------------
	.section	.nv.info._Z23Kogge_Stone_scan_kernelPfS_j,"",@"SHT_CUDA_INFO"
	.sectionflags	@""
	.align	4


	//----- nvinfo : EIATTR_CUDA_API_VERSION
	.align		4
        /*0000*/ 	.byte	0x04, 0x37
        /*0002*/ 	.short	(.L_7 - .L_6)
.L_6:
        /*0004*/ 	.word	0x00000082


	//----- nvinfo : EIATTR_KPARAM_INFO
	.align		4
.L_7:
        /*0008*/ 	.byte	0x04, 0x17
        /*000a*/ 	.short	(.L_9 - .L_8)
.L_8:
        /*000c*/ 	.word	0x00000000
        /*0010*/ 	.short	0x0002
        /*0012*/ 	.short	0x0010
        /*0014*/ 	.byte	0x00, 0xf0, 0x11, 0x00


	//----- nvinfo : EIATTR_KPARAM_INFO
	.align		4
.L_9:
        /*0018*/ 	.byte	0x04, 0x17
        /*001a*/ 	.short	(.L_11 - .L_10)
.L_10:
        /*001c*/ 	.word	0x00000000
        /*0020*/ 	.short	0x0001
        /*0022*/ 	.short	0x0008
        /*0024*/ 	.byte	0x00, 0xf5, 0x21, 0x00


	//----- nvinfo : EIATTR_KPARAM_INFO
	.align		4
.L_11:
        /*0028*/ 	.byte	0x04, 0x17
        /*002a*/ 	.short	(.L_13 - .L_12)
.L_12:
        /*002c*/ 	.word	0x00000000
        /*0030*/ 	.short	0x0000
        /*0032*/ 	.short	0x0000
        /*0034*/ 	.byte	0x00, 0xf5, 0x21, 0x00


	//----- nvinfo : EIATTR_SPARSE_MMA_MASK
	.align		4
.L_13:
        /*0038*/ 	.byte	0x03, 0x50
        /*003a*/ 	.short	0x0000


	//----- nvinfo : EIATTR_MAXREG_COUNT
	.align		4
        /*003c*/ 	.byte	0x03, 0x1b
        /*003e*/ 	.short	0x00ff


	//----- nvinfo : EIATTR_NUM_BARRIERS
	.align		4
        /*0040*/ 	.byte	0x02, 0x4c
        /*0042*/ 	.byte	0x01
	.zero		1


	//----- nvinfo : EIATTR_MERCURY_ISA_VERSION
	.align		4
        /*0044*/ 	.byte	0x03, 0x5f
        /*0046*/ 	.short	0x0101


	//----- nvinfo : EIATTR_VRC_CTA_INIT_COUNT
	.align		4
        /*0048*/ 	.byte	0x02, 0x4a
	.zero		1
	.zero		1


	//----- nvinfo : EIATTR_EXIT_INSTR_OFFSETS
	.align		4
        /*004c*/ 	.byte	0x04, 0x1c
        /*004e*/ 	.short	(.L_15 - .L_14)


	//   ....[0]....
.L_14:
        /*0050*/ 	.word	0x00000220


	//   ....[1]....
        /*0054*/ 	.word	0x00000270


	//----- nvinfo : EIATTR_CBANK_PARAM_SIZE
	.align		4
.L_15:
        /*0058*/ 	.byte	0x03, 0x19
        /*005a*/ 	.short	0x0014


	//----- nvinfo : EIATTR_PARAM_CBANK
	.align		4
        /*005c*/ 	.byte	0x04, 0x0a
        /*005e*/ 	.short	(.L_17 - .L_16)
	.align		4
.L_16:
        /*0060*/ 	.word	index@(.nv.constant0._Z23Kogge_Stone_scan_kernelPfS_j)
        /*0064*/ 	.short	0x0380
        /*0066*/ 	.short	0x0014


	//----- nvinfo : EIATTR_SW_WAR
	.align		4
.L_17:
        /*0068*/ 	.byte	0x04, 0x36
        /*006a*/ 	.short	(.L_19 - .L_18)
.L_18:
        /*006c*/ 	.word	0x00000008
.L_19:


//--------------------- .nv.callgraph             --------------------------
	.section	.nv.callgraph,"",@"SHT_CUDA_CALLGRAPH"
	.align	4
	.sectionentsize	8
	.align		4
        /*0000*/ 	.word	0x00000000
	.align		4
        /*0004*/ 	.word	0xffffffff
	.align		4
        /*0008*/ 	.word	0x00000000
	.align		4
        /*000c*/ 	.word	0xfffffffe
	.align		4
        /*0010*/ 	.word	0x00000000
	.align		4
        /*0014*/ 	.word	0xfffffffd
	.align		4
        /*0018*/ 	.word	0x00000000
	.align		4
        /*001c*/ 	.word	0xfffffffc


//--------------------- .text._Z23Kogge_Stone_scan_kernelPfS_j --------------------------
	.section	.text._Z23Kogge_Stone_scan_kernelPfS_j,"ax",@progbits
	.align	128
        .global         _Z23Kogge_Stone_scan_kernelPfS_j
        .type           _Z23Kogge_Stone_scan_kernelPfS_j,@function
        .size           _Z23Kogge_Stone_scan_kernelPfS_j,(.L_x_3 - _Z23Kogge_Stone_scan_kernelPfS_j)
        .other          _Z23Kogge_Stone_scan_kernelPfS_j,@"STO_CUDA_ENTRY STV_DEFAULT"
_Z23Kogge_Stone_scan_kernelPfS_j:
.text._Z23Kogge_Stone_scan_kernelPfS_j:
[----:B------:R-:W-:Y:S01]  /*0000*/  LDC R1, c[0x0][0x37c] ;  /* 0x0000df00ff017b82 */ /* 0x000fe20000000800 */
[----:B------:R-:W0:Y:S07]  /*0010*/  S2R R9, SR_TID.X ;  /* 0x0000000000097919 */ /* 0x000e2e0000002100 */
[----:B------:R-:W0:Y:S01]  /*0020*/  S2UR UR4, SR_CTAID.X ;  /* 0x00000000000479c3 */ /* 0x000e220000002500 */
[----:B------:R-:W1:Y:S01]  /*0030*/  LDCU UR5, c[0x0][0x390] ;  /* 0x00007200ff0577ac */ /* 0x000e620008000800 */
[----:B------:R-:W2:Y:S06]  /*0040*/  LDCU.64 UR6, c[0x0][0x358] ;  /* 0x00006b00ff0677ac */ /* 0x000eac0008000a00 */
[----:B------:R-:W0:Y:S02]  /*0050*/  LDC R4, c[0x0][0x360] ;  /* 0x0000d800ff047b82 */ /* 0x000e240000000800 */
[----:B0-----:R-:W-:-:S05]  /*0060*/  IMAD R5, R4, UR4, R9 ;  /* 0x0000000404057c24 */ /* 0x001fca000f8e0209 */
[----:B-1----:R-:W-:-:S13]  /*0070*/  ISETP.GE.U32.AND P0, PT, R5, UR5, PT ;  /* 0x0000000505007c0c */ /* 0x002fda000bf06070 */
[----:B------:R-:W0:Y:S02]  /*0080*/  @!P0 LDC.64 R2, c[0x0][0x380] ;  /* 0x0000e000ff028b82 */ /* 0x000e240000000a00 */
[----:B0-----:R-:W-:-:S06]  /*0090*/  @!P0 IMAD.WIDE.U32 R2, R5, 0x4, R2 ;  /* 0x0000000405028825 */ /* 0x001fcc00078e0002 */
[----:B--2---:R-:W2:Y:S01]  /*00a0*/  @!P0 LDG.E R3, desc[UR6][R2.64] ;  /* 0x0000000602038981 */ /* 0x004ea2000c1e1900 */
[----:B------:R-:W0:Y:S01]  /*00b0*/  S2UR UR5, SR_CgaCtaId ;  /* 0x00000000000579c3 */ /* 0x000e220000008800 */
[----:B------:R-:W-:Y:S01]  /*00c0*/  UMOV UR4, 0x400 ;  /* 0x0000040000047882 */ /* 0x000fe20000000000 */
[----:B------:R-:W-:Y:S01]  /*00d0*/  ISETP.GE.U32.AND P1, PT, R4, 0x2, PT ;  /* 0x000000020400780c */ /* 0x000fe20003f26070 */
[----:B0-----:R-:W-:-:S06]  /*00e0*/  ULEA UR4, UR5, UR4, 0x18 ;  /* 0x0000000405047291 */ /* 0x001fcc000f8ec0ff */
[----:B------:R-:W-:-:S05]  /*00f0*/  LEA R0, R9, UR4, 0x2 ;  /* 0x0000000409007c11 */ /* 0x000fca000f8e10ff */
[----:B--2---:R0:W-:Y:S04]  /*0100*/  @!P0 STS [R0], R3 ;  /* 0x0000000300008388 */ /* 0x0041e80000000800 */
[----:B------:R0:W-:Y:S01]  /*0110*/  @P0 STS [R0], RZ ;  /* 0x000000ff00000388 */ /* 0x0001e20000000800 */
[----:B------:R-:W-:Y:S05]  /*0120*/  @!P1 BRA `(.L_x_0) ;  /* 0x0000000000349947 */ /* 0x000fea0003800000 */
[----:B------:R-:W-:-:S05]  /*0130*/  UMOV UR5, 0x1 ;  /* 0x0000000100057882 */ /* 0x000fca0000000000 */
.L_x_1:
[----:B------:R-:W-:Y:S01]  /*0140*/  BAR.SYNC.DEFER_BLOCKING 0x0 ;  /* 0x0000000000007b1d */ /* 0x000fe20000010000 */
[----:B------:R-:W-:-:S13]  /*0150*/  ISETP.GE.U32.AND P0, PT, R9, UR5, PT ;  /* 0x0000000509007c0c */ /* 0x000fda000bf06070 */
[----:B------:R-:W-:Y:S01]  /*0160*/  @P0 VIADD R2, R9, -UR5 ;  /* 0x8000000509020c36 */ /* 0x000fe20008000000 */
[----:B------:R-:W-:-:S04]  /*0170*/  USHF.L.U32 UR5, UR5, 0x1, URZ ;  /* 0x0000000105057899 */ /* 0x000fc800080006ff */
[----:B0-----:R-:W-:Y:S02]  /*0180*/  @P0 LEA R3, R2, UR4, 0x2 ;  /* 0x0000000402030c11 */ /* 0x001fe4000f8e10ff */
[----:B------:R-:W-:Y:S04]  /*0190*/  @P0 LDS R2, [R0] ;  /* 0x0000000000020984 */ /* 0x000fe80000000800 */
[----:B------:R-:W0:Y:S02]  /*01a0*/  @P0 LDS R3, [R3] ;  /* 0x0000000003030984 */ /* 0x000e240000000800 */
[----:B0-----:R-:W-:Y:S01]  /*01b0*/  @P0 FADD R7, R2, R3 ;  /* 0x0000000302070221 */ /* 0x001fe20000000000 */
[----:B------:R-:W-:Y:S06]  /*01c0*/  BAR.SYNC.DEFER_BLOCKING 0x0 ;  /* 0x0000000000007b1d */ /* 0x000fec0000010000 */
[----:B------:R1:W-:Y:S01]  /*01d0*/  @P0 STS [R0], R7 ;  /* 0x0000000700000388 */ /* 0x0003e20000000800 */
[----:B------:R-:W-:-:S13]  /*01e0*/  ISETP.LE.U32.AND P0, PT, R4, UR5, PT ;  /* 0x0000000504007c0c */ /* 0x000fda000bf03070 */
[----:B-1----:R-:W-:Y:S05]  /*01f0*/  @!P0 BRA `(.L_x_1) ;  /* 0xfffffffc00d08947 */ /* 0x002fea000383ffff */
.L_x_0:
[----:B------:R-:W1:Y:S02]  /*0200*/  LDCU UR4, c[0x0][0x390] ;  /* 0x00007200ff0477ac */ /* 0x000e640008000800 */
[----:B-1----:R-:W-:-:S13]  /*0210*/  ISETP.GE.U32.AND P0, PT, R5, UR4, PT ;  /* 0x0000000405007c0c */ /* 0x002fda000bf06070 */
[----:B------:R-:W-:Y:S05]  /*0220*/  @P0 EXIT ;  /* 0x000000000000094d */ /* 0x000fea0003800000 */
[----:B------:R-:W1:Y:S01]  /*0230*/  LDS R7, [R0] ;  /* 0x0000000000077984 */ /* 0x000e620000000800 */
[----:B0-----:R-:W0:Y:S02]  /*0240*/  LDC.64 R2, c[0x0][0x388] ;  /* 0x0000e200ff027b82 */ /* 0x001e240000000a00 */
[----:B0-----:R-:W-:-:S05]  /*0250*/  IMAD.WIDE.U32 R2, R5, 0x4, R2 ;  /* 0x0000000405027825 */ /* 0x001fca00078e0002 */
[----:B-1----:R-:W-:Y:S01]  /*0260*/  STG.E desc[UR6][R2.64], R7 ;  /* 0x0000000702007986 */ /* 0x002fe2000c101906 */
[----:B------:R-:W-:Y:S05]  /*0270*/  EXIT ;  /* 0x000000000000794d */ /* 0x000fea0003800000 */
.L_x_2:
[----:B------:R-:W-:-:S00]  /*0280*/  BRA `(.L_x_2) ;  /* 0xfffffffc00fc7947 */ /* 0x000fc0000383ffff */
[----:B------:R-:W-:-:S00]  /*0290*/  NOP ;  /* 0x0000000000007918 */ /* 0x000fc00000000000 */
        /* <DEDUP_REMOVED lines=14> */
.L_x_3:


//--------------------- .nv.shared._Z23Kogge_Stone_scan_kernelPfS_j --------------------------
	.section	.nv.shared._Z23Kogge_Stone_scan_kernelPfS_j,"aw",@nobits
	.sectionflags	@""
	.align	4
.nv.shared._Z23Kogge_Stone_scan_kernelPfS_j:
	.zero		1152


//--------------------- .nv.shared.reserved.0     --------------------------
	.section	.nv.shared.reserved.0,"aw",@nobits
	.weak		__nv_reservedSMEM_offset_0_alias
	.size		__nv_reservedSMEM_offset_0_alias, 0, 64
	.other		__nv_reservedSMEM_offset_0_alias,@"STO_CUDA_RESERVED_SHARED STV_DEFAULT"
__nv_reservedSMEM_offset_0_alias:
	.zero		0
	.zero		64


//--------------------- .nv.constant0._Z23Kogge_Stone_scan_kernelPfS_j --------------------------
	.section	.nv.constant0._Z23Kogge_Stone_scan_kernelPfS_j,"a",@progbits
	.sectionflags	@""
	.align	4
.nv.constant0._Z23Kogge_Stone_scan_kernelPfS_j:
	.zero		916


//--------------------- SYMBOLS --------------------------

	.type		.nv.reservedSmem.offset0,@object
	.size		.nv.reservedSmem.offset0,0x4
	.type		.nv.reservedSmem.cap,@object
	.size		.nv.reservedSmem.cap,0x4
